//
// Generated by NVIDIA NVVM Compiler
//
// Compiler Build ID: CL-36424714
// Cuda compilation tools, release 13.0, V13.0.88
// Based on NVVM 20.0.0
//

.version 9.0
.target sm_100
.address_size 64

	// .globl	_Z8gpu_HeatPfS_S_i

.visible .entry _Z8gpu_HeatPfS_S_i(
	.param .u64 .ptr .align 1 _Z8gpu_HeatPfS_S_i_param_0,
	.param .u64 .ptr .align 1 _Z8gpu_HeatPfS_S_i_param_1,
	.param .u64 .ptr .align 1 _Z8gpu_HeatPfS_S_i_param_2,
	.param .u32 _Z8gpu_HeatPfS_S_i_param_3
)
{
	.reg .pred 	%p<8>;
	.reg .b32 	%r<20>;
	.reg .b32 	%f<12>;
	.reg .b64 	%rd<21>;

	ld.param.u64 	%rd1, [_Z8gpu_HeatPfS_S_i_param_0];
	ld.param.u64 	%rd2, [_Z8gpu_HeatPfS_S_i_param_1];
	ld.param.u64 	%rd3, [_Z8gpu_HeatPfS_S_i_param_2];
	ld.param.u32 	%r4, [_Z8gpu_HeatPfS_S_i_param_3];
	mov.u32 	%r5, %ctaid.x;
	mov.u32 	%r6, %ntid.x;
	mov.u32 	%r7, %tid.x;
	mad.lo.s32 	%r8, %r5, %r6, %r7;
	mov.u32 	%r9, %ctaid.y;
	mov.u32 	%r10, %ntid.y;
	mov.u32 	%r11, %tid.y;
	mad.lo.s32 	%r12, %r9, %r10, %r11;
	setp.lt.s32 	%p1, %r8, 1;
	add.s32 	%r13, %r4, -1;
	setp.ge.s32 	%p2, %r8, %r13;
	or.pred  	%p3, %p1, %p2;
	setp.eq.s32 	%p4, %r12, 0;
	or.pred  	%p5, %p4, %p3;
	setp.ge.s32 	%p6, %r12, %r13;
	or.pred  	%p7, %p5, %p6;
	@%p7 bra 	$L__BB0_2;
	cvta.to.global.u64 	%rd4, %rd1;
	cvta.to.global.u64 	%rd5, %rd2;
	cvta.to.global.u64 	%rd6, %rd3;
	mul.lo.s32 	%r14, %r4, %r8;
	cvt.s64.s32 	%rd7, %r14;
	cvt.u64.u32 	%rd8, %r12;
	add.s64 	%rd9, %rd8, %rd7;
	shl.b64 	%rd10, %rd9, 2;
	add.s64 	%rd11, %rd4, %rd10;
	ld.global.f32 	%f1, [%rd11+-4];
	ld.global.f32 	%f2, [%rd11+4];
	add.f32 	%f3, %f1, %f2;
	sub.s32 	%r15, %r14, %r4;
	add.s32 	%r16, %r15, %r12;
	mul.wide.s32 	%rd12, %r16, 4;
	add.s64 	%rd13, %rd4, %rd12;
	ld.global.f32 	%f4, [%rd13];
	add.f32 	%f5, %f3, %f4;
	shl.b32 	%r17, %r4, 1;
	add.s32 	%r18, %r16, %r17;
	mul.wide.s32 	%rd14, %r18, 4;
	add.s64 	%rd15, %rd4, %rd14;
	ld.global.f32 	%f6, [%rd15];
	add.f32 	%f7, %f5, %f6;
	mul.f32 	%f8, %f7, 0f3E800000;
	add.s32 	%r19, %r14, %r12;
	mul.wide.s32 	%rd16, %r19, 4;
	add.s64 	%rd17, %rd5, %rd16;
	st.global.f32 	[%rd17], %f8;
	mul.wide.s32 	%rd18, %r4, 4;
	add.s64 	%rd19, %rd13, %rd18;
	ld.global.f32 	%f9, [%rd19];
	sub.f32 	%f10, %f8, %f9;
	mul.f32 	%f11, %f10, %f10;
	add.s64 	%rd20, %rd6, %rd16;
	st.global.f32 	[%rd20], %f11;
$L__BB0_2:
	ret;

}


// ===== COMPILED SASS (sm_100) =====

	.target	sm_100

	.elftype	@"ET_EXEC"


//--------------------- .note.nv.tkinfo           --------------------------
	.section	.note.nv.tkinfo,"",@"SHT_NOTE"
	.sectionflags	@"SHF_NOTE_NV_TKINFO"
	.tkinfo
        /*0018*/ 	.word	0x00000002
        /*0030*/ 	.string	""
        /*0030*/ 	.string	"ptxas"
        /*0030*/ 	.string	"Cuda compilation tools, release 13.0, V13.0.88"
        /*0030*/ 	.string	"Build cuda_13.0.r13.0/compiler.36424714_0"
        /*0030*/ 	.string	"-arch sm_100 -m 64 "



//--------------------- .note.nv.cuinfo           --------------------------
	.section	.note.nv.cuinfo,"",@"SHT_NOTE"
	.sectionflags	@"SHF_NOTE_NV_CUINFO"
        /*0018*/ 	.short	0x0002
        /*001a*/ 	.short	0x0064
        /*001c*/ 	.short	0x0082
	.zero		2


//--------------------- .nv.info                  --------------------------
	.section	.nv.info,"",@"SHT_CUDA_INFO"
	.align	4


	//----- nvinfo : EIATTR_REGCOUNT
	.align		4
        /*0000*/ 	.byte	0x04, 0x2f
        /*0002*/ 	.short	(.L_1 - .L_0)
	.align		4
.L_0:
        /*0004*/ 	.word	index@(_Z8gpu_HeatPfS_S_i)
        /*0008*/ 	.word	0x00000014


	//----- nvinfo : EIATTR_FRAME_SIZE
	.align		4
.L_1:
        /*000c*/ 	.byte	0x04, 0x11
        /*000e*/ 	.short	(.L_3 - .L_2)
	.align		4
.L_2:
        /*0010*/ 	.word	index@(_Z8gpu_HeatPfS_S_i)
        /*0014*/ 	.word	0x00000000


	//----- nvinfo : EIATTR_MIN_STACK_SIZE
	.align		4
.L_3:
        /*0018*/ 	.byte	0x04, 0x12
        /*001a*/ 	.short	(.L_5 - .L_4)
	.align		4
.L_4:
        /*001c*/ 	.word	index@(_Z8gpu_HeatPfS_S_i)
        /*0020*/ 	.word	0x00000000
.L_5:


//--------------------- .nv.compat                --------------------------
	.section	.nv.compat,"",@"SHT_CUDA_COMPAT_INFO"
	.align	4
        /*0000*/ 	.byte	0x02, 0x09, 0x00, 0x00, 0x02, 0x02, 0x01, 0x00, 0x02, 0x05, 0x05, 0x00, 0x03, 0x07, 0x01, 0x01
        /*0010*/ 	.byte	0x02, 0x03, 0x00, 0x00, 0x02, 0x06, 0x01, 0x00, 0x04, 0x0b, 0x08, 0x00, 0x09, 0x00, 0x00, 0x00
        /*0020*/ 	.byte	0x00, 0x00, 0x00, 0x00


//--------------------- .nv.info._Z8gpu_HeatPfS_S_i --------------------------
	.section	.nv.info._Z8gpu_HeatPfS_S_i,"",@"SHT_CUDA_INFO"
	.sectionflags	@""
	.align	4


	//----- nvinfo : EIATTR_CUDA_API_VERSION
	.align		4
        /*0000*/ 	.byte	0x04, 0x37
        /*0002*/ 	.short	(.L_7 - .L_6)
.L_6:
        /*0004*/ 	.word	0x00000082


	//----- nvinfo : EIATTR_KPARAM_INFO
	.align		4
.L_7:
        /*0008*/ 	.byte	0x04, 0x17
        /*000a*/ 	.short	(.L_9 - .L_8)
.L_8:
        /*000c*/ 	.word	0x00000000
        /*0010*/ 	.short	0x0003
        /*0012*/ 	.short	0x0018
        /*0014*/ 	.byte	0x00, 0xf0, 0x11, 0x00


	//----- nvinfo : EIATTR_KPARAM_INFO
	.align		4
.L_9:
        /*0018*/ 	.byte	0x04, 0x17
        /*001a*/ 	.short	(.L_11 - .L_10)
.L_10:
        /*001c*/ 	.word	0x00000000
        /*0020*/ 	.short	0x0002
        /*0022*/ 	.short	0x0010
        /*0024*/ 	.byte	0x00, 0xf5, 0x21, 0x00


	//----- nvinfo : EIATTR_KPARAM_INFO
	.align		4
.L_11:
        /*0028*/ 	.byte	0x04, 0x17
        /*002a*/ 	.short	(.L_13 - .L_12)
.L_12:
        /*002c*/ 	.word	0x00000000
        /*0030*/ 	.short	0x0001
        /*0032*/ 	.short	0x0008
        /*0034*/ 	.byte	0x00, 0xf5, 0x21, 0x00


	//----- nvinfo : EIATTR_KPARAM_INFO
	.align		4
.L_13:
        /*0038*/ 	.byte	0x04, 0x17
        /*003a*/ 	.short	(.L_15 - .L_14)
.L_14:
        /*003c*/ 	.word	0x00000000
        /*0040*/ 	.short	0x0000
        /*0042*/ 	.short	0x0000
        /*0044*/ 	.byte	0x00, 0xf5, 0x21, 0x00


	//----- nvinfo : EIATTR_SPARSE_MMA_MASK
	.align		4
.L_15:
        /*0048*/ 	.byte	0x03, 0x50
        /*004a*/ 	.short	0x0000


	//----- nvinfo : EIATTR_MAXREG_COUNT
	.align		4
        /*004c*/ 	.byte	0x03, 0x1b
        /*004e*/ 	.short	0x00ff


	//----- nvinfo : EIATTR_MERCURY_ISA_VERSION
	.align		4
        /*0050*/ 	.byte	0x03, 0x5f
        /*0052*/ 	.short	0x0101


	//----- nvinfo : EIATTR_VRC_CTA_INIT_COUNT
	.align		4
        /*0054*/ 	.byte	0x02, 0x4a
	.zero		1
	.zero		1


	//----- nvinfo : EIATTR_EXIT_INSTR_OFFSETS
	.align		4
        /*0058*/ 	.byte	0x04, 0x1c
        /*005a*/ 	.short	(.L_17 - .L_16)


	//   ....[0]....
.L_16:
        /*005c*/ 	.word	0x000000f0


	//   ....[1]....
        /*0060*/ 	.word	0x000002f0


	//----- nvinfo : EIATTR_CBANK_PARAM_SIZE
	.align		4
.L_17:
        /*0064*/ 	.byte	0x03, 0x19
        /*0066*/ 	.short	0x001c


	//----- nvinfo : EIATTR_PARAM_CBANK
	.align		4
        /*0068*/ 	.byte	0x04, 0x0a
        /*006a*/ 	.short	(.L_19 - .L_18)
	.align		4
.L_18:
        /*006c*/ 	.word	index@(.nv.constant0._Z8gpu_HeatPfS_S_i)
        /*0070*/ 	.short	0x0380
        /*0072*/ 	.short	0x001c


	//----- nvinfo : EIATTR_SW_WAR
	.align		4
.L_19:
        /*0074*/ 	.byte	0x04, 0x36
        /*0076*/ 	.short	(.L_21 - .L_20)
.L_20:
        /*0078*/ 	.word	0x00000008
.L_21:


//--------------------- .nv.callgraph             --------------------------
	.section	.nv.callgraph,"",@"SHT_CUDA_CALLGRAPH"
	.align	4
	.sectionentsize	8
	.align		4
        /*0000*/ 	.word	0x00000000
	.align		4
        /*0004*/ 	.word	0xffffffff
	.align		4
        /*0008*/ 	.word	0x00000000
	.align		4
        /*000c*/ 	.word	0xfffffffe
	.align		4
        /*0010*/ 	.word	0x00000000
	.align		4
        /*0014*/ 	.word	0xfffffffd
	.align		4
        /*0018*/ 	.word	0x00000000
	.align		4
        /*001c*/ 	.word	0xfffffffc


//--------------------- .text._Z8gpu_HeatPfS_S_i  --------------------------
	.section	.text._Z8gpu_HeatPfS_S_i,"ax",@progbits
	.align	128
        .global         _Z8gpu_HeatPfS_S_i
        .type           _Z8gpu_HeatPfS_S_i,@function
        .size           _Z8gpu_HeatPfS_S_i,(.L_x_1 - _Z8gpu_HeatPfS_S_i)
        .other          _Z8gpu_HeatPfS_S_i,@"STO_CUDA_ENTRY STV_DEFAULT"
_Z8gpu_HeatPfS_S_i:
.text._Z8gpu_HeatPfS_S_i:
[----:B------:R-:W-:Y:S01]  /*0000*/  LDC R1, c[0x0][0x37c] ;  /* 0x0000df00ff017b82 */ /* 0x000fe20000000800 */
[----:B------:R-:W0:Y:S07]  /*0010*/  S2R R3, SR_TID.X ;  /* 0x0000000000037919 */ /* 0x000e2e0000002100 */
[----:B------:R-:W0:Y:S01]  /*0020*/  S2UR UR4, SR_CTAID.X ;  /* 0x00000000000479c3 */ /* 0x000e220000002500 */
[----:B------:R-:W1:Y:S07]  /*0030*/  S2R R7, SR_TID.Y ;  /* 0x0000000000077919 */ /* 0x000e6e0000002200 */
[----:B------:R-:W0:Y:S08]  /*0040*/  LDC R0, c[0x0][0x360] ;  /* 0x0000d800ff007b82 */ /* 0x000e300000000800 */
[----:B------:R-:W2:Y:S08]  /*0050*/  LDC R5, c[0x0][0x398] ;  /* 0x0000e600ff057b82 */ /* 0x000eb00000000800 */
[----:B------:R-:W1:Y:S08]  /*0060*/  S2UR UR5, SR_CTAID.Y ;  /* 0x00000000000579c3 */ /* 0x000e700000002600 */
[----:B------:R-:W1:Y:S01]  /*0070*/  LDC R4, c[0x0][0x364] ;  /* 0x0000d900ff047b82 */ /* 0x000e620000000800 */
[----:B0-----:R-:W-:Y:S01]  /*0080*/  IMAD R0, R0, UR4, R3 ;  /* 0x0000000400007c24 */ /* 0x001fe2000f8e0203 */
[----:B--2---:R-:W-:-:S04]  /*0090*/  IADD3 R3, PT, PT, R5, -0x1, RZ ;  /* 0xffffffff05037810 */ /* 0x004fc80007ffe0ff */
[----:B------:R-:W-:-:S04]  /*00a0*/  ISETP.GE.AND P0, PT, R0, R3, PT ;  /* 0x000000030000720c */ /* 0x000fc80003f06270 */
[----:B------:R-:W-:Y:S01]  /*00b0*/  ISETP.LT.OR P0, PT, R0, 0x1, P0 ;  /* 0x000000010000780c */ /* 0x000fe20000701670 */
[----:B-1----:R-:W-:-:S05]  /*00c0*/  IMAD R4, R4, UR5, R7 ;  /* 0x0000000504047c24 */ /* 0x002fca000f8e0207 */
[----:B------:R-:W-:-:S04]  /*00d0*/  ISETP.EQ.OR P0, PT, R4, RZ, P0 ;  /* 0x000000ff0400720c */ /* 0x000fc80000702670 */
[----:B------:R-:W-:-:S13]  /*00e0*/  ISETP.GE.OR P0, PT, R4, R3, P0 ;  /* 0x000000030400720c */ /* 0x000fda0000706670 */
[----:B------:R-:W-:Y:S05]  /*00f0*/  @P0 EXIT ;  /* 0x000000000000094d */ /* 0x000fea0003800000 */
[----:B------:R-:W0:Y:S01]  /*0100*/  LDCU.64 UR6, c[0x0][0x380] ;  /* 0x00007000ff0677ac */ /* 0x000e220008000a00 */
[----:B------:R-:W1:Y:S01]  /*0110*/  LDC.64 R8, c[0x0][0x380] ;  /* 0x0000e000ff087b82 */ /* 0x000e620000000a00 */
[----:B------:R-:W-:Y:S01]  /*0120*/  IMAD R13, R0, R5, RZ ;  /* 0x00000005000d7224 */ /* 0x000fe200078e02ff */
[----:B------:R-:W2:Y:S04]  /*0130*/  LDCU.64 UR4, c[0x0][0x358] ;  /* 0x00006b00ff0477ac */ /* 0x000ea80008000a00 */
[C---:B------:R-:W-:Y:S02]  /*0140*/  IADD3 R0, P0, PT, R4.reuse, R13, RZ ;  /* 0x0000000d04007210 */ /* 0x040fe40007f1e0ff */
[----:B------:R-:W-:Y:S02]  /*0150*/  IADD3 R2, PT, PT, R4, -R5, R13 ;  /* 0x8000000504027210 */ /* 0x000fe40007ffe00d */
[----:B------:R-:W-:-:S02]  /*0160*/  LEA.HI.X.SX32 R3, R13, RZ, 0x1, P0 ;  /* 0x000000ff0d037211 */ /* 0x000fc400000f0eff */
[----:B------:R-:W-:Y:S02]  /*0170*/  LEA R11, R5, R2, 0x1 ;  /* 0x00000002050b7211 */ /* 0x000fe400078e08ff */
[----:B0-----:R-:W-:-:S04]  /*0180*/  LEA R6, P0, R0, UR6, 0x2 ;  /* 0x0000000600067c11 */ /* 0x001fc8000f8010ff */
[----:B------:R-:W-:Y:S01]  /*0190*/  LEA.HI.X R7, R0, UR7, R3, 0x2, P0 ;  /* 0x0000000700077c11 */ /* 0x000fe200080f1403 */
[----:B-1----:R-:W-:-:S04]  /*01a0*/  IMAD.WIDE R2, R2, 0x4, R8 ;  /* 0x0000000402027825 */ /* 0x002fc800078e0208 */
[----:B--2---:R-:W2:Y:S01]  /*01b0*/  LDG.E R0, desc[UR4][R6.64+-0x4] ;  /* 0xfffffc0406007981 */ /* 0x004ea2000c1e1900 */
[----:B------:R-:W-:-:S03]  /*01c0*/  IMAD.WIDE R8, R11, 0x4, R8 ;  /* 0x000000040b087825 */ /* 0x000fc600078e0208 */
[----:B------:R-:W2:Y:S01]  /*01d0*/  LDG.E R15, desc[UR4][R6.64+0x4] ;  /* 0x00000404060f7981 */ /* 0x000ea2000c1e1900 */
[----:B------:R-:W0:Y:S03]  /*01e0*/  LDC.64 R10, c[0x0][0x388] ;  /* 0x0000e200ff0a7b82 */ /* 0x000e260000000a00 */
[----:B------:R-:W3:Y:S04]  /*01f0*/  LDG.E R17, desc[UR4][R2.64] ;  /* 0x0000000402117981 */ /* 0x000ee8000c1e1900 */
[----:B------:R-:W4:Y:S01]  /*0200*/  LDG.E R9, desc[UR4][R8.64] ;  /* 0x0000000408097981 */ /* 0x000f22000c1e1900 */
[----:B--2---:R-:W-:Y:S01]  /*0210*/  FADD R0, R0, R15 ;  /* 0x0000000f00007221 */ /* 0x004fe20000000000 */
[----:B------:R-:W-:Y:S01]  /*0220*/  IADD3 R15, PT, PT, R4, R13, RZ ;  /* 0x0000000d040f7210 */ /* 0x000fe20007ffe0ff */
[----:B------:R-:W-:-:S04]  /*0230*/  IMAD.WIDE R4, R5, 0x4, R2 ;  /* 0x0000000405047825 */ /* 0x000fc800078e0202 */
[----:B---3--:R-:W-:Y:S01]  /*0240*/  FADD R0, R0, R17 ;  /* 0x0000001100007221 */ /* 0x008fe20000000000 */
[----:B------:R-:W1:Y:S01]  /*0250*/  LDC.64 R2, c[0x0][0x390] ;  /* 0x0000e400ff027b82 */ /* 0x000e620000000a00 */
[----:B0-----:R-:W-:-:S04]  /*0260*/  IMAD.WIDE R10, R15, 0x4, R10 ;  /* 0x000000040f0a7825 */ /* 0x001fc800078e020a */
[----:B----4-:R-:W-:-:S04]  /*0270*/  FADD R0, R0, R9 ;  /* 0x0000000900007221 */ /* 0x010fc80000000000 */
[----:B------:R-:W-:-:S05]  /*0280*/  FMUL R13, R0, 0.25 ;  /* 0x3e800000000d7820 */ /* 0x000fca0000400000 */
[----:B------:R-:W-:Y:S04]  /*0290*/  STG.E desc[UR4][R10.64], R13 ;  /* 0x0000000d0a007986 */ /* 0x000fe8000c101904 */
[----:B------:R-:W2:Y:S01]  /*02a0*/  LDG.E R4, desc[UR4][R4.64] ;  /* 0x0000000404047981 */ /* 0x000ea2000c1e1900 */
[----:B-1----:R-:W-:-:S04]  /*02b0*/  IMAD.WIDE R2, R15, 0x4, R2 ;  /* 0x000000040f027825 */ /* 0x002fc800078e0202 */
[----:B--2---:R-:W-:-:S04]  /*02c0*/  FADD R0, R13, -R4 ;  /* 0x800000040d007221 */ /* 0x004fc80000000000 */
[----:B------:R-:W-:-:S05]  /*02d0*/  FMUL R7, R0, R0 ;  /* 0x0000000000077220 */ /* 0x000fca0000400000 */
[----:B------:R-:W-:Y:S01]  /*02e0*/  STG.E desc[UR4][R2.64], R7 ;  /* 0x0000000702007986 */ /* 0x000fe2000c101904 */
[----:B------:R-:W-:Y:S05]  /*02f0*/  EXIT ;  /* 0x000000000000794d */ /* 0x000fea0003800000 */
.L_x_0:
[----:B------:R-:W-:-:S00]  /*0300*/  BRA `(.L_x_0) ;  /* 0xfffffffc00fc7947 */ /* 0x000fc0000383ffff */
[----:B------:R-:W-:-:S00]  /*0310*/  NOP ;  /* 0x0000000000007918 */ /* 0x000fc00000000000 */
        /* <DEDUP_REMOVED lines=14> */
.L_x_1:


//--------------------- .nv.shared.reserved.0     --------------------------
	.section	.nv.shared.reserved.0,"aw",@nobits
	.weak		__nv_reservedSMEM_offset_0_alias
	.size		__nv_reservedSMEM_offset_0_alias, 0, 64
	.other		__nv_reservedSMEM_offset_0_alias,@"STO_CUDA_RESERVED_SHARED STV_DEFAULT"
__nv_reservedSMEM_offset_0_alias:
	.zero		0
	.zero		64


//--------------------- .nv.constant0._Z8gpu_HeatPfS_S_i --------------------------
	.section	.nv.constant0._Z8gpu_HeatPfS_S_i,"a",@progbits
	.sectionflags	@""
	.align	4
.nv.constant0._Z8gpu_HeatPfS_S_i:
	.zero		924


//--------------------- SYMBOLS --------------------------

	.type		.nv.reservedSmem.offset0,@object
	.size		.nv.reservedSmem.offset0,0x4
